	.headerflags	@"EF_CUDA_TEXMODE_UNIFIED EF_CUDA_64BIT_ADDRESS EF_CUDA_ACCELERATORS EF_CUDA_SM90 EF_CUDA_VIRTUAL_SM(EF_CUDA_SM90)"
	.elftype	@"ET_EXEC"


//--------------------- .nv.info                  --------------------------
	.section	.nv.info,"",@"SHT_CUDA_INFO"
	.align	4


	//----- nvinfo : EIATTR_REGCOUNT
	.align		4
        /*0000*/ 	.byte	0x04, 0x2f
        /*0002*/ 	.short	(.L_3 - .L_2)
	.align		4
.L_2:
        /*0004*/ 	.word	index@(triton_poi_fused_cat_20)
        /*0008*/ 	.word	0x00000010


	//----- nvinfo : EIATTR_MIN_STACK_SIZE
	.align		4
.L_3:
        /*000c*/ 	.byte	0x04, 0x12
        /*000e*/ 	.short	(.L_5 - .L_4)
	.align		4
.L_4:
        /*0010*/ 	.word	index@(triton_poi_fused_cat_20)
        /*0014*/ 	.word	0x00000000


	//----- nvinfo : EIATTR_FRAME_SIZE
	.align		4
.L_5:
        /*0018*/ 	.byte	0x04, 0x11
        /*001a*/ 	.short	(.L_7 - .L_6)
	.align		4
.L_6:
        /*001c*/ 	.word	index@(triton_poi_fused_cat_20)
        /*0020*/ 	.word	0x00000000


	//----- nvinfo : EIATTR_MIN_STACK_SIZE
	.align		4
.L_7:
        /*0024*/ 	.byte	0x04, 0x12
        /*0026*/ 	.short	(.L_9 - .L_8)
	.align		4
.L_8:
        /*0028*/ 	.word	index@(triton_poi_fused_cat_20)
        /*002c*/ 	.word	0x00000000
.L_9:


//--------------------- .nv.info.triton_poi_fused_cat_20 --------------------------
	.section	.nv.info.triton_poi_fused_cat_20,"",@"SHT_CUDA_INFO"
	.sectionflags	@""
	.align	4


	//----- nvinfo : EIATTR_CUDA_API_VERSION
	.align		4
        /*0000*/ 	.byte	0x04, 0x37
        /*0002*/ 	.short	(.L_11 - .L_10)
.L_10:
        /*0004*/ 	.word	0x0000007c


	//----- nvinfo : EIATTR_KPARAM_INFO
	.align		4
.L_11:
        /*0008*/ 	.byte	0x04, 0x17
        /*000a*/ 	.short	(.L_13 - .L_12)
.L_12:
        /*000c*/ 	.word	0x00000000
        /*0010*/ 	.short	0x0002
        /*0012*/ 	.short	0x0010
        /*0014*/ 	.byte	0x00, 0xf0, 0x11, 0x00


	//----- nvinfo : EIATTR_KPARAM_INFO
	.align		4
.L_13:
        /*0018*/ 	.byte	0x04, 0x17
        /*001a*/ 	.short	(.L_15 - .L_14)
.L_14:
        /*001c*/ 	.word	0x00000000
        /*0020*/ 	.short	0x0001
        /*0022*/ 	.short	0x0008
        /*0024*/ 	.byte	0x00, 0xf4, 0x21, 0x00


	//----- nvinfo : EIATTR_KPARAM_INFO
	.align		4
.L_15:
        /*0028*/ 	.byte	0x04, 0x17
        /*002a*/ 	.short	(.L_17 - .L_16)
.L_16:
        /*002c*/ 	.word	0x00000000
        /*0030*/ 	.short	0x0000
        /*0032*/ 	.short	0x0000
        /*0034*/ 	.byte	0x00, 0xf4, 0x21, 0x00


	//----- nvinfo : EIATTR_SPARSE_MMA_MASK
	.align		4
.L_17:
        /*0038*/ 	.byte	0x03, 0x50
        /*003a*/ 	.short	0x0000


	//----- nvinfo : EIATTR_MAXREG_COUNT
	.align		4
        /*003c*/ 	.byte	0x03, 0x1b
        /*003e*/ 	.short	0x00ff


	//----- nvinfo : EIATTR_EXIT_INSTR_OFFSETS
	.align		4
        /*0040*/ 	.byte	0x04, 0x1c
        /*0042*/ 	.short	(.L_19 - .L_18)


	//   ....[0]....
.L_18:
        /*0044*/ 	.word	0x000003b0


	//   ....[1]....
        /*0048*/ 	.word	0x000003d0


	//----- nvinfo : EIATTR_REQNTID
	.align		4
.L_19:
        /*004c*/ 	.byte	0x04, 0x10
        /*004e*/ 	.short	(.L_21 - .L_20)
.L_20:
        /*0050*/ 	.word	0x00000080
        /*0054*/ 	.word	0x00000001
        /*0058*/ 	.word	0x00000001


	//----- nvinfo : EIATTR_CBANK_PARAM_SIZE
	.align		4
.L_21:
        /*005c*/ 	.byte	0x03, 0x19
        /*005e*/ 	.short	0x0014


	//----- nvinfo : EIATTR_PARAM_CBANK
	.align		4
        /*0060*/ 	.byte	0x04, 0x0a
        /*0062*/ 	.short	(.L_23 - .L_22)
	.align		4
.L_22:
        /*0064*/ 	.word	index@(.nv.constant0.triton_poi_fused_cat_20)
        /*0068*/ 	.short	0x0210
        /*006a*/ 	.short	0x0014


	//----- nvinfo : EIATTR_SW_WAR
	.align		4
.L_23:
        /*006c*/ 	.byte	0x04, 0x36
        /*006e*/ 	.short	(.L_25 - .L_24)
.L_24:
        /*0070*/ 	.word	0x00000008
.L_25:


//--------------------- .nv.callgraph             --------------------------
	.section	.nv.callgraph,"",@"SHT_CUDA_CALLGRAPH"
	.align	4
	.sectionentsize	8
	.align		4
        /*0000*/ 	.word	0x00000000
	.align		4
        /*0004*/ 	.word	0xffffffff
	.align		4
        /*0008*/ 	.word	0x00000000
	.align		4
        /*000c*/ 	.word	0xfffffffe
	.align		4
        /*0010*/ 	.word	0x00000000
	.align		4
        /*0014*/ 	.word	0xfffffffd
	.align		4
        /*0018*/ 	.word	0x00000000
	.align		4
        /*001c*/ 	.word	0xfffffffc


//--------------------- .nv.constant4             --------------------------
	.section	.nv.constant4,"a",@progbits
	.align	8
	.align		8
.nv.constant4:
        /*0000*/ 	.dword	_$_str
	.align		8
        /*0008*/ 	.dword	_$_str_$_2


//--------------------- .text.triton_poi_fused_cat_20 --------------------------
	.section	.text.triton_poi_fused_cat_20,"ax",@progbits
	.align	128
        .global         triton_poi_fused_cat_20
        .type           triton_poi_fused_cat_20,@function
        .size           triton_poi_fused_cat_20,(.L_x_1 - triton_poi_fused_cat_20)
        .other          triton_poi_fused_cat_20,@"STO_CUDA_ENTRY STV_DEFAULT"
triton_poi_fused_cat_20:
.text.triton_poi_fused_cat_20:
[----:B------:R-:W0:Y:S02]  /*0000*/  LDC R1, c[0x0][0x28] ;  /* 0x00000a00ff017b82 */ /* 0x000e240000000800 */
[----:B------:R-:W1:Y:S01]  /*0010*/  S2R R2, SR_TID.X ;  /* 0x0000000000027919 */ /* 0x000e620000002100 */
[----:B------:R-:W2:Y:S01]  /*0020*/  LDC.64 R6, c[0x0][0x210] ;  /* 0x00008400ff067b82 */ /* 0x000ea20000000a00 */
[----:B------:R-:W-:Y:S01]  /*0030*/  HFMA2.MMA R10, -RZ, RZ, 0, 0 ;  /* 0x00000000ff0a7435 */ /* 0x000fe200000001ff */
[----:B------:R-:W-:Y:S01]  /*0040*/  ULDC.64 UR4, c[0x0][0x208] ;  /* 0x0000820000047ab9 */ /* 0x000fe20000000a00 */
[----:B------:R-:W3:Y:S01]  /*0050*/  S2R R3, SR_CTAID.X ;  /* 0x0000000000037919 */ /* 0x000ee20000002500 */
[----:B-1----:R-:W-:-:S05]  /*0060*/  LOP3.LUT R2, R2, 0x7f, RZ, 0xc0, !PT ;  /* 0x0000007f02027812 */ /* 0x002fca00078ec0ff */
[----:B---3--:R-:W-:Y:S02]  /*0070*/  IMAD R3, R3, 0x80, R2 ;  /* 0x0000008003037824 */ /* 0x008fe400078e0202 */
[----:B------:R-:W-:Y:S02]  /*0080*/  IMAD.MOV.U32 R2, RZ, RZ, RZ ;  /* 0x000000ffff027224 */ /* 0x000fe400078e00ff */
[----:B------:R-:W-:-:S04]  /*0090*/  IMAD.HI R4, R3, 0x3e88cb3d, RZ ;  /* 0x3e88cb3d03047827 */ /* 0x000fc800078e02ff */
[----:B------:R-:W-:Y:S01]  /*00a0*/  IMAD.HI R2, R3, -0x5ca51c1d, R2 ;  /* 0xa35ae3e303027827 */ /* 0x000fe200078e0202 */
[----:B------:R-:W-:-:S04]  /*00b0*/  SHF.R.U32.HI R5, RZ, 0x1f, R4 ;  /* 0x0000001fff057819 */ /* 0x000fc80000011604 */
[----:B------:R-:W-:-:S05]  /*00c0*/  LEA.HI.SX32 R5, R4, R5, 0x1b ;  /* 0x0000000504057211 */ /* 0x000fca00078fdaff */
[----:B------:R-:W-:-:S04]  /*00d0*/  IMAD.HI R4, R5, 0x5397829d, RZ ;  /* 0x5397829d05047827 */ /* 0x000fc800078e02ff */
[----:B------:R-:W-:Y:S01]  /*00e0*/  IMAD R0, R5, -0x83, R3 ;  /* 0xffffff7d05007824 */ /* 0x000fe200078e0203 */
[----:B------:R-:W-:-:S04]  /*00f0*/  SHF.R.U32.HI R9, RZ, 0x1f, R4 ;  /* 0x0000001fff097819 */ /* 0x000fc80000011604 */
[----:B------:R-:W-:Y:S02]  /*0100*/  LEA.HI.SX32 R4, R4, R9, 0x1c ;  /* 0x0000000904047211 */ /* 0x000fe400078fe2ff */
[----:B------:R-:W-:Y:S02]  /*0110*/  SHF.R.U32.HI R9, RZ, 0x1f, R2 ;  /* 0x0000001fff097819 */ /* 0x000fe40000011602 */
[----:B------:R-:W-:Y:S01]  /*0120*/  ISETP.GE.AND P2, PT, R0, 0x80, PT ;  /* 0x000000800000780c */ /* 0x000fe20003f46270 */
[----:B------:R-:W-:Y:S01]  /*0130*/  IMAD R11, R4, -0x31, R5 ;  /* 0xffffffcf040b7824 */ /* 0x000fe200078e0205 */
[----:B------:R-:W-:Y:S02]  /*0140*/  LEA.HI.SX32 R9, R2, R9, 0x14 ;  /* 0x0000000902097211 */ /* 0x000fe400078fa2ff */
[----:B------:R-:W-:Y:S01]  /*0150*/  ISETP.LT.AND P1, PT, R3, 0x644c, !P2 ;  /* 0x0000644c0300780c */ /* 0x000fe20005721270 */
[----:B------:R-:W-:-:S04]  /*0160*/  IMAD R2, R0, 0x31, R11 ;  /* 0x0000003100027824 */ /* 0x000fc800078e020b */
[----:B------:R-:W-:-:S04]  /*0170*/  IMAD R9, R9, 0x1880, R2 ;  /* 0x0000188009097824 */ /* 0x000fc800078e0202 */
[----:B--2---:R-:W-:-:S05]  /*0180*/  IMAD.WIDE R6, R9, 0x4, R6 ;  /* 0x0000000409067825 */ /* 0x004fca00078e0206 */
[----:B------:R1:W2:Y:S01]  /*0190*/  @P1 LDG.E.EL R10, desc[UR4][R6.64] ;  /* 0x00000004060a1981 */ /* 0x0002a2000c2e1900 */
[----:B------:R-:W-:Y:S01]  /*01a0*/  IMAD.HI R8, R3, 0x4777c3b3, RZ ;  /* 0x4777c3b303087827 */ /* 0x000fe200078e02ff */
[C---:B------:R-:W-:Y:S02]  /*01b0*/  ISETP.NE.AND P3, PT, R0.reuse, 0x80, PT ;  /* 0x000000800000780c */ /* 0x040fe40003f65270 */
[C---:B------:R-:W-:Y:S01]  /*01c0*/  ISETP.GE.AND P0, PT, R0.reuse, 0x82, PT ;  /* 0x000000820000780c */ /* 0x040fe20003f06270 */
[----:B------:R-:W-:Y:S01]  /*01d0*/  IMAD.MOV.U32 R4, RZ, RZ, RZ ;  /* 0x000000ffff047224 */ /* 0x000fe200078e00ff */
[----:B------:R-:W-:Y:S02]  /*01e0*/  SHF.R.U32.HI R9, RZ, 0x1f, R8 ;  /* 0x0000001fff097819 */ /* 0x000fe40000011608 */
[----:B------:R-:W-:Y:S01]  /*01f0*/  ISETP.NE.AND P4, PT, R0, 0x81, PT ;  /* 0x000000810000780c */ /* 0x000fe20003f85270 */
[----:B------:R-:W-:Y:S01]  /*0200*/  IMAD.HI R4, R5, -0x6db6db6d, R4 ;  /* 0x9249249305047827 */ /* 0x000fe200078e0204 */
[----:B------:R-:W-:-:S02]  /*0210*/  LEA.HI.SX32 R9, R8, R9, 0x18 ;  /* 0x0000000908097211 */ /* 0x000fc400078fc2ff */
[----:B------:R-:W-:Y:S02]  /*0220*/  MOV R8, RZ ;  /* 0x000000ff00087202 */ /* 0x000fe40000000f00 */
[----:B------:R-:W-:-:S03]  /*0230*/  SHF.R.U32.HI R13, RZ, 0x1f, R4 ;  /* 0x0000001fff0d7819 */ /* 0x000fc60000011604 */
[----:B------:R-:W-:Y:S01]  /*0240*/  IMAD.HI R2, R9, -0x6db6db6d, R8 ;  /* 0x9249249309027827 */ /* 0x000fe200078e0208 */
[----:B------:R-:W-:-:S04]  /*0250*/  LEA.HI.SX32 R13, R4, R13, 0x1e ;  /* 0x0000000d040d7211 */ /* 0x000fc800078ff2ff */
[----:B------:R-:W-:Y:S01]  /*0260*/  SHF.R.U32.HI R11, RZ, 0x1f, R2 ;  /* 0x0000001fff0b7819 */ /* 0x000fe20000011602 */
[----:B------:R-:W-:Y:S02]  /*0270*/  IMAD R13, R13, -0x7, R5 ;  /* 0xfffffff90d0d7824 */ /* 0x000fe400078e0205 */
[----:B------:R-:W3:Y:S01]  /*0280*/  LDC.64 R4, c[0x0][0x218] ;  /* 0x00008600ff047b82 */ /* 0x000ee20000000a00 */
[----:B------:R-:W-:Y:S01]  /*0290*/  LEA.HI.SX32 R11, R2, R11, 0x1e ;  /* 0x0000000b020b7211 */ /* 0x000fe200078ff2ff */
[----:B------:R-:W-:Y:S01]  /*02a0*/  HFMA2.MMA R2, -RZ, RZ, 2, 0 ;  /* 0x40000000ff027435 */ /* 0x000fe200000001ff */
[----:B------:R-:W-:-:S03]  /*02b0*/  I2FP.F32.S32 R13, R13 ;  /* 0x0000000d000d7245 */ /* 0x000fc60000201400 */
[----:B------:R-:W-:Y:S02]  /*02c0*/  IMAD R11, R11, -0x7, R9 ;  /* 0xfffffff90b0b7824 */ /* 0x000fe400078e0209 */
[----:B------:R-:W-:-:S03]  /*02d0*/  FMUL R13, R13, 0.16666667163372039795 ;  /* 0x3e2aaaab0d0d7820 */ /* 0x000fc60000400000 */
[----:B------:R-:W-:Y:S01]  /*02e0*/  I2FP.F32.S32 R11, R11 ;  /* 0x0000000b000b7245 */ /* 0x000fe20000201400 */
[----:B------:R-:W-:-:S04]  /*02f0*/  FFMA R13, R13, R2, -1 ;  /* 0xbf8000000d0d7423 */ /* 0x000fc80000000002 */
[----:B------:R-:W-:-:S04]  /*0300*/  FMUL R11, R11, 0.16666667163372039795 ;  /* 0x3e2aaaab0b0b7820 */ /* 0x000fc80000400000 */
[----:B------:R-:W-:Y:S01]  /*0310*/  FFMA R11, R11, R2, -1 ;  /* 0xbf8000000b0b7423 */ /* 0x000fe20000000002 */
[----:B------:R-:W-:-:S03]  /*0320*/  FADD R2, R13, -0.5 ;  /* 0xbf0000000d027421 */ /* 0x000fc60000000000 */
[----:B------:R-:W-:Y:S01]  /*0330*/  FADD R0, R11, -0.5 ;  /* 0xbf0000000b007421 */ /* 0x000fe20000000000 */
[----:B-1----:R-:W-:Y:S01]  /*0340*/  FMUL R7, R2, R2 ;  /* 0x0000000202077220 */ /* 0x002fe20000400000 */
[----:B------:R-:W-:-:S03]  /*0350*/  @P3 FSEL R11, R13, RZ, !P4 ;  /* 0x000000ff0d0b3208 */ /* 0x000fc60006000000 */
[----:B------:R-:W-:Y:S01]  /*0360*/  FFMA R7, R0, R0, R7 ;  /* 0x0000000000077223 */ /* 0x000fe20000000007 */
[----:B--2---:R-:W-:Y:S02]  /*0370*/  @!P2 SEL R11, R10, RZ, P1 ;  /* 0x000000ff0a0ba207 */ /* 0x004fe40000800000 */
[C---:B------:R-:W-:Y:S01]  /*0380*/  ISETP.GE.AND P1, PT, R3.reuse, 0x644c, PT ;  /* 0x0000644c0300780c */ /* 0x040fe20003f26270 */
[----:B---3--:R-:W-:-:S03]  /*0390*/  IMAD.WIDE R2, R3, 0x4, R4 ;  /* 0x0000000403027825 */ /* 0x008fc600078e0204 */
[----:B------:R1:W2:Y:S09]  /*03a0*/  @P0 MUFU.SQRT R11, R7 ;  /* 0x00000007000b0308 */ /* 0x0002b20000002000 */
[----:B-1----:R-:W-:Y:S05]  /*03b0*/  @P1 EXIT ;  /* 0x000000000000194d */ /* 0x002fea0003800000 */
[----:B--2---:R-:W-:Y:S01]  /*03c0*/  STG.E desc[UR4][R2.64], R11 ;  /* 0x0000000b02007986 */ /* 0x004fe2000c101904 */
[----:B------:R-:W-:Y:S05]  /*03d0*/  EXIT ;  /* 0x000000000000794d */ /* 0x000fea0003800000 */
.L_x_0:
[----:B------:R-:W-:-:S00]  /*03e0*/  BRA `(.L_x_0) ;  /* 0xfffffffc00fc7947 */ /* 0x000fc0000383ffff */
[----:B------:R-:W-:-:S00]  /*03f0*/  NOP ;  /* 0x0000000000007918 */ /* 0x000fc00000000000 */
        /* <DEDUP_REMOVED lines=8> */
.L_x_1:


//--------------------- .nv.global.init           --------------------------
	.section	.nv.global.init,"aw",@progbits
.nv.global.init:
	.type		_$_str,@object
	.size		_$_str,(_$_str_$_2 - _$_str)
_$_str:
        /*0000*/ 	.byte	0x5f, 0x5f, 0x43, 0x55, 0x44, 0x41, 0x5f, 0x46, 0x54, 0x5a, 0x00
	.type		_$_str_$_2,@object
	.size		_$_str_$_2,(.L_1 - _$_str_$_2)
_$_str_$_2:
        /*000b*/ 	.byte	0x5f, 0x5f, 0x43, 0x55, 0x44, 0x41, 0x5f, 0x50, 0x52, 0x45, 0x43, 0x5f, 0x53, 0x51, 0x52, 0x54
        /*001b*/ 	.byte	0x00
.L_1:


//--------------------- .nv.constant0.triton_poi_fused_cat_20 --------------------------
	.section	.nv.constant0.triton_poi_fused_cat_20,"a",@progbits
	.sectionflags	@""
	.align	4
.nv.constant0.triton_poi_fused_cat_20:
	.zero		548
